	.headerflags	@"EF_CUDA_TEXMODE_UNIFIED EF_CUDA_64BIT_ADDRESS EF_CUDA_ACCELERATORS EF_CUDA_SM90 EF_CUDA_VIRTUAL_SM(EF_CUDA_SM90)"
	.elftype	@"ET_EXEC"


//--------------------- .nv.info                  --------------------------
	.section	.nv.info,"",@"SHT_CUDA_INFO"
	.align	4


	//----- nvinfo : EIATTR_REGCOUNT
	.align		4
        /*0000*/ 	.byte	0x04, 0x2f
        /*0002*/ 	.short	(.L_3 - .L_2)
	.align		4
.L_2:
        /*0004*/ 	.word	index@(triton_poi_fused__native_batch_norm_legit_no_training_reflection_pad2d_relu_15)
        /*0008*/ 	.word	0x00000018


	//----- nvinfo : EIATTR_MIN_STACK_SIZE
	.align		4
.L_3:
        /*000c*/ 	.byte	0x04, 0x12
        /*000e*/ 	.short	(.L_5 - .L_4)
	.align		4
.L_4:
        /*0010*/ 	.word	index@(triton_poi_fused__native_batch_norm_legit_no_training_reflection_pad2d_relu_15)
        /*0014*/ 	.word	0x00000000


	//----- nvinfo : EIATTR_FRAME_SIZE
	.align		4
.L_5:
        /*0018*/ 	.byte	0x04, 0x11
        /*001a*/ 	.short	(.L_7 - .L_6)
	.align		4
.L_6:
        /*001c*/ 	.word	index@(triton_poi_fused__native_batch_norm_legit_no_training_reflection_pad2d_relu_15)
        /*0020*/ 	.word	0x00000000


	//----- nvinfo : EIATTR_MIN_STACK_SIZE
	.align		4
.L_7:
        /*0024*/ 	.byte	0x04, 0x12
        /*0026*/ 	.short	(.L_9 - .L_8)
	.align		4
.L_8:
        /*0028*/ 	.word	index@(triton_poi_fused__native_batch_norm_legit_no_training_reflection_pad2d_relu_15)
        /*002c*/ 	.word	0x00000000
.L_9:


//--------------------- .nv.info.triton_poi_fused__native_batch_norm_legit_no_training_reflection_pad2d_relu_15 --------------------------
	.section	.nv.info.triton_poi_fused__native_batch_norm_legit_no_training_reflection_pad2d_relu_15,"",@"SHT_CUDA_INFO"
	.sectionflags	@""
	.align	4


	//----- nvinfo : EIATTR_CUDA_API_VERSION
	.align		4
        /*0000*/ 	.byte	0x04, 0x37
        /*0002*/ 	.short	(.L_11 - .L_10)
.L_10:
        /*0004*/ 	.word	0x0000007c


	//----- nvinfo : EIATTR_KPARAM_INFO
	.align		4
.L_11:
        /*0008*/ 	.byte	0x04, 0x17
        /*000a*/ 	.short	(.L_13 - .L_12)
.L_12:
        /*000c*/ 	.word	0x00000000
        /*0010*/ 	.short	0x0006
        /*0012*/ 	.short	0x0030
        /*0014*/ 	.byte	0x00, 0xf0, 0x11, 0x00


	//----- nvinfo : EIATTR_KPARAM_INFO
	.align		4
.L_13:
        /*0018*/ 	.byte	0x04, 0x17
        /*001a*/ 	.short	(.L_15 - .L_14)
.L_14:
        /*001c*/ 	.word	0x00000000
        /*0020*/ 	.short	0x0005
        /*0022*/ 	.short	0x0028
        /*0024*/ 	.byte	0x00, 0xf4, 0x21, 0x00


	//----- nvinfo : EIATTR_KPARAM_INFO
	.align		4
.L_15:
        /*0028*/ 	.byte	0x04, 0x17
        /*002a*/ 	.short	(.L_17 - .L_16)
.L_16:
        /*002c*/ 	.word	0x00000000
        /*0030*/ 	.short	0x0004
        /*0032*/ 	.short	0x0020
        /*0034*/ 	.byte	0x00, 0xf4, 0x21, 0x00


	//----- nvinfo : EIATTR_KPARAM_INFO
	.align		4
.L_17:
        /*0038*/ 	.byte	0x04, 0x17
        /*003a*/ 	.short	(.L_19 - .L_18)
.L_18:
        /*003c*/ 	.word	0x00000000
        /*0040*/ 	.short	0x0003
        /*0042*/ 	.short	0x0018
        /*0044*/ 	.byte	0x00, 0xf4, 0x21, 0x00


	//----- nvinfo : EIATTR_KPARAM_INFO
	.align		4
.L_19:
        /*0048*/ 	.byte	0x04, 0x17
        /*004a*/ 	.short	(.L_21 - .L_20)
.L_20:
        /*004c*/ 	.word	0x00000000
        /*0050*/ 	.short	0x0002
        /*0052*/ 	.short	0x0010
        /*0054*/ 	.byte	0x00, 0xf4, 0x21, 0x00


	//----- nvinfo : EIATTR_KPARAM_INFO
	.align		4
.L_21:
        /*0058*/ 	.byte	0x04, 0x17
        /*005a*/ 	.short	(.L_23 - .L_22)
.L_22:
        /*005c*/ 	.word	0x00000000
        /*0060*/ 	.short	0x0001
        /*0062*/ 	.short	0x0008
        /*0064*/ 	.byte	0x00, 0xf4, 0x21, 0x00


	//----- nvinfo : EIATTR_KPARAM_INFO
	.align		4
.L_23:
        /*0068*/ 	.byte	0x04, 0x17
        /*006a*/ 	.short	(.L_25 - .L_24)
.L_24:
        /*006c*/ 	.word	0x00000000
        /*0070*/ 	.short	0x0000
        /*0072*/ 	.short	0x0000
        /*0074*/ 	.byte	0x00, 0xf4, 0x21, 0x00


	//----- nvinfo : EIATTR_SPARSE_MMA_MASK
	.align		4
.L_25:
        /*0078*/ 	.byte	0x03, 0x50
        /*007a*/ 	.short	0x0000


	//----- nvinfo : EIATTR_MAXREG_COUNT
	.align		4
        /*007c*/ 	.byte	0x03, 0x1b
        /*007e*/ 	.short	0x00ff


	//----- nvinfo : EIATTR_EXIT_INSTR_OFFSETS
	.align		4
        /*0080*/ 	.byte	0x04, 0x1c
        /*0082*/ 	.short	(.L_27 - .L_26)


	//   ....[0]....
.L_26:
        /*0084*/ 	.word	0x000006c0


	//   ....[1]....
        /*0088*/ 	.word	0x000006e0


	//----- nvinfo : EIATTR_REQNTID
	.align		4
.L_27:
        /*008c*/ 	.byte	0x04, 0x10
        /*008e*/ 	.short	(.L_29 - .L_28)
.L_28:
        /*0090*/ 	.word	0x00000100
        /*0094*/ 	.word	0x00000001
        /*0098*/ 	.word	0x00000001


	//----- nvinfo : EIATTR_CBANK_PARAM_SIZE
	.align		4
.L_29:
        /*009c*/ 	.byte	0x03, 0x19
        /*009e*/ 	.short	0x0034


	//----- nvinfo : EIATTR_PARAM_CBANK
	.align		4
        /*00a0*/ 	.byte	0x04, 0x0a
        /*00a2*/ 	.short	(.L_31 - .L_30)
	.align		4
.L_30:
        /*00a4*/ 	.word	index@(.nv.constant0.triton_poi_fused__native_batch_norm_legit_no_training_reflection_pad2d_relu_15)
        /*00a8*/ 	.short	0x0210
        /*00aa*/ 	.short	0x0034


	//----- nvinfo : EIATTR_SW_WAR
	.align		4
.L_31:
        /*00ac*/ 	.byte	0x04, 0x36
        /*00ae*/ 	.short	(.L_33 - .L_32)
.L_32:
        /*00b0*/ 	.word	0x00000008
.L_33:


//--------------------- .nv.callgraph             --------------------------
	.section	.nv.callgraph,"",@"SHT_CUDA_CALLGRAPH"
	.align	4
	.sectionentsize	8
	.align		4
        /*0000*/ 	.word	0x00000000
	.align		4
        /*0004*/ 	.word	0xffffffff
	.align		4
        /*0008*/ 	.word	0x00000000
	.align		4
        /*000c*/ 	.word	0xfffffffe
	.align		4
        /*0010*/ 	.word	0x00000000
	.align		4
        /*0014*/ 	.word	0xfffffffd
	.align		4
        /*0018*/ 	.word	0x00000000
	.align		4
        /*001c*/ 	.word	0xfffffffc


//--------------------- .nv.constant4             --------------------------
	.section	.nv.constant4,"a",@progbits
	.align	8
	.align		8
.nv.constant4:
        /*0000*/ 	.dword	_$_str
	.align		8
        /*0008*/ 	.dword	_$_str_$_2


//--------------------- .text.triton_poi_fused__native_batch_norm_legit_no_training_reflection_pad2d_relu_15 --------------------------
	.section	.text.triton_poi_fused__native_batch_norm_legit_no_training_reflection_pad2d_relu_15,"ax",@progbits
	.align	128
        .global         triton_poi_fused__native_batch_norm_legit_no_training_reflection_pad2d_relu_15
        .type           triton_poi_fused__native_batch_norm_legit_no_training_reflection_pad2d_relu_15,@function
        .size           triton_poi_fused__native_batch_norm_legit_no_training_reflection_pad2d_relu_15,(.L_x_1 - triton_poi_fused__native_batch_norm_legit_no_training_reflection_pad2d_relu_15)
        .other          triton_poi_fused__native_batch_norm_legit_no_training_reflection_pad2d_relu_15,@"STO_CUDA_ENTRY STV_DEFAULT"
triton_poi_fused__native_batch_norm_legit_no_training_reflection_pad2d_relu_15:
.text.triton_poi_fused__native_batch_norm_legit_no_training_reflection_pad2d_relu_15:
[----:B------:R-:W0:Y:S01]  /*0000*/  LDC R1, c[0x0][0x28] ;  /* 0x00000a00ff017b82 */ /* 0x000e220000000800 */
[----:B------:R-:W1:Y:S01]  /*0010*/  S2R R0, SR_TID.X ;  /* 0x0000000000007919 */ /* 0x000e620000002100 */
[----:B------:R-:W-:-:S06]  /*0020*/  ULDC.64 UR4, c[0x0][0x208] ;  /* 0x0000820000047ab9 */ /* 0x000fcc0000000a00 */
[----:B------:R-:W2:Y:S01]  /*0030*/  LDC.64 R14, c[0x0][0x218] ;  /* 0x00008600ff0e7b82 */ /* 0x000ea20000000a00 */
[----:B------:R-:W3:Y:S01]  /*0040*/  S2R R3, SR_CTAID.X ;  /* 0x0000000000037919 */ /* 0x000ee20000002500 */
[----:B-1----:R-:W-:-:S05]  /*0050*/  IMAD.SHL.U32 R0, R0, 0x2, RZ ;  /* 0x0000000200007824 */ /* 0x002fca00078e00ff */
[----:B------:R-:W-:-:S05]  /*0060*/  LOP3.LUT R0, R0, 0x1fe, RZ, 0xc0, !PT ;  /* 0x000001fe00007812 */ /* 0x000fca00078ec0ff */
[----:B---3--:R-:W-:Y:S02]  /*0070*/  IMAD R0, R3, 0x200, R0 ;  /* 0x0000020003007824 */ /* 0x008fe400078e0200 */
[----:B------:R-:W1:Y:S02]  /*0080*/  LDC.64 R2, c[0x0][0x220] ;  /* 0x00008800ff027b82 */ /* 0x000e640000000a00 */
[C---:B------:R-:W-:Y:S01]  /*0090*/  IMAD.HI R8, R0.reuse, 0x71625345, RZ ;  /* 0x7162534500087827 */ /* 0x040fe200078e02ff */
[C---:B------:R-:W-:Y:S02]  /*00a0*/  ISETP.GE.AND P0, PT, R0.reuse, 0x48400, PT ;  /* 0x000484000000780c */ /* 0x040fe40003f06270 */
[----:B------:R-:W-:Y:S01]  /*00b0*/  IADD3 R6, R0, 0x1, RZ ;  /* 0x0000000100067810 */ /* 0x000fe20007ffe0ff */
[----:B------:R-:W-:Y:S01]  /*00c0*/  IMAD.HI R4, R0, 0x78787879, RZ ;  /* 0x7878787900047827 */ /* 0x000fe200078e02ff */
[----:B------:R-:W-:-:S03]  /*00d0*/  SHF.R.U32.HI R5, RZ, 0x1f, R8 ;  /* 0x0000001fff057819 */ /* 0x000fc60000011608 */
[----:B------:R-:W-:Y:S01]  /*00e0*/  IMAD.HI R9, R6, 0x78787879, RZ ;  /* 0x7878787906097827 */ /* 0x000fe200078e02ff */
[----:B------:R-:W-:Y:S02]  /*00f0*/  LEA.HI.SX32 R8, R8, R5, 0x17 ;  /* 0x0000000508087211 */ /* 0x000fe400078fbaff */
[----:B------:R-:W-:Y:S02]  /*0100*/  SHF.R.U32.HI R5, RZ, 0x1f, R4 ;  /* 0x0000001fff057819 */ /* 0x000fe40000011604 */
[----:B------:R-:W-:Y:S02]  /*0110*/  LEA.HI R7, R8, R8, RZ, 0x6 ;  /* 0x0000000808077211 */ /* 0x000fe400078f30ff */
[----:B------:R-:W-:Y:S02]  /*0120*/  SHF.R.U32.HI R10, RZ, 0x1f, R9 ;  /* 0x0000001fff0a7819 */ /* 0x000fe40000011609 */
[----:B------:R-:W-:Y:S02]  /*0130*/  LOP3.LUT R13, R7, 0xffffffc0, RZ, 0xc0, !PT ;  /* 0xffffffc0070d7812 */ /* 0x000fe400078ec0ff */
[----:B------:R-:W-:-:S02]  /*0140*/  LEA.HI.SX32 R7, R4, R5, 0x1c ;  /* 0x0000000504077211 */ /* 0x000fc400078fe2ff */
[----:B------:R-:W-:Y:S02]  /*0150*/  CS2R R4, SRZ ;  /* 0x0000000000047805 */ /* 0x000fe4000001ff00 */
[----:B------:R-:W-:Y:S01]  /*0160*/  LEA.HI.SX32 R10, R9, R10, 0x1c ;  /* 0x0000000a090a7211 */ /* 0x000fe200078fe2ff */
[----:B------:R-:W-:Y:S02]  /*0170*/  IMAD.IADD R13, R8, 0x1, -R13 ;  /* 0x00000001080d7824 */ /* 0x000fe400078e0a0d */
[----:B------:R-:W-:-:S04]  /*0180*/  IMAD.HI R11, R7, 0x78787879, RZ ;  /* 0x78787879070b7827 */ /* 0x000fc800078e02ff */
[----:B-1----:R-:W-:Y:S01]  /*0190*/  IMAD.WIDE R2, R13, 0x4, R2 ;  /* 0x000000040d027825 */ /* 0x002fe200078e0202 */
[----:B------:R-:W-:-:S04]  /*01a0*/  SHF.R.U32.HI R12, RZ, 0x1f, R11 ;  /* 0x0000001fff0c7819 */ /* 0x000fc8000001160b */
[----:B------:R-:W3:Y:S01]  /*01b0*/  @!P0 LDG.E.EL R4, desc[UR4][R2.64] ;  /* 0x0000000402048981 */ /* 0x000ee2000c2e1900 */
[----:B------:R-:W-:Y:S01]  /*01c0*/  IMAD R9, R7, 0x22, RZ ;  /* 0x0000002207097824 */ /* 0x000fe200078e02ff */
[----:B------:R-:W-:Y:S02]  /*01d0*/  LEA.HI.SX32 R12, R11, R12, 0x1c ;  /* 0x0000000c0b0c7211 */ /* 0x000fe400078fe2ff */
[----:B------:R1:W4:Y:S01]  /*01e0*/  @!P0 LDG.E.EL R5, desc[UR4][R2.64] ;  /* 0x0000000402058981 */ /* 0x000322000c2e1900 */
[----:B------:R-:W-:Y:S01]  /*01f0*/  IMAD R10, R10, 0x22, RZ ;  /* 0x000000220a0a7824 */ /* 0x000fe200078e02ff */
[----:B------:R-:W-:Y:S01]  /*0200*/  LOP3.LUT R9, RZ, R9, RZ, 0x33, !PT ;  /* 0x00000009ff097212 */ /* 0x000fe200078e33ff */
[----:B------:R-:W-:Y:S01]  /*0210*/  IMAD R12, R12, 0x22, RZ ;  /* 0x000000220c0c7824 */ /* 0x000fe200078e02ff */
[----:B------:R-:W-:Y:S01]  /*0220*/  LEA R8, R8, 0x3ff, 0xa ;  /* 0x000003ff08087811 */ /* 0x000fe200078e50ff */
[----:B--2---:R-:W-:Y:S01]  /*0230*/  IMAD.WIDE R20, R13, 0x4, R14 ;  /* 0x000000040d147825 */ /* 0x004fe200078e020e */
[----:B------:R-:W-:-:S02]  /*0240*/  LOP3.LUT R11, RZ, R10, RZ, 0x33, !PT ;  /* 0x0000000aff0b7212 */ /* 0x000fc400078e33ff */
[----:B------:R-:W-:Y:S02]  /*0250*/  CS2R R14, SRZ ;  /* 0x00000000000e7805 */ /* 0x000fe4000001ff00 */
[----:B------:R-:W-:Y:S01]  /*0260*/  LOP3.LUT R12, RZ, R12, RZ, 0x33, !PT ;  /* 0x0000000cff0c7212 */ /* 0x000fe200078e33ff */
[----:B------:R-:W-:Y:S01]  /*0270*/  IMAD.IADD R9, R0, 0x1, R9 ;  /* 0x0000000100097824 */ /* 0x000fe200078e0209 */
[----:B------:R-:W-:-:S03]  /*0280*/  IADD3 R11, R6, R11, RZ ;  /* 0x0000000b060b7210 */ /* 0x000fc60007ffe0ff */
[----:B------:R-:W-:Y:S01]  /*0290*/  IMAD.IADD R12, R7, 0x1, R12 ;  /* 0x00000001070c7824 */ /* 0x000fe200078e020c */
[----:B-1----:R-:W-:Y:S01]  /*02a0*/  IABS R2, R9 ;  /* 0x0000000900027213 */ /* 0x002fe20000000000 */
[----:B------:R-:W1:Y:S01]  /*02b0*/  LDC.64 R6, c[0x0][0x228] ;  /* 0x00008a00ff067b82 */ /* 0x000e620000000a00 */
[----:B------:R-:W-:Y:S01]  /*02c0*/  IABS R3, R11 ;  /* 0x0000000b00037213 */ /* 0x000fe20000000000 */
[----:B------:R-:W2:Y:S01]  /*02d0*/  @!P0 LDG.E.EL R15, desc[UR4][R20.64] ;  /* 0x00000004140f8981 */ /* 0x000ea2000c2e1900 */
[----:B------:R-:W-:Y:S02]  /*02e0*/  IADD3 R2, R2, -0x1f, RZ ;  /* 0xffffffe102027810 */ /* 0x000fe40007ffe0ff */
[----:B------:R-:W-:Y:S01]  /*02f0*/  IABS R9, R12 ;  /* 0x0000000c00097213 */ /* 0x000fe20000000000 */
[----:B------:R-:W-:Y:S01]  /*0300*/  VIADD R3, R3, 0xffffffe1 ;  /* 0xffffffe103037836 */ /* 0x000fe20000000000 */
[----:B------:R-:W-:Y:S01]  /*0310*/  IABS R12, R2 ;  /* 0x00000002000c7213 */ /* 0x000fe20000000000 */
[----:B------:R-:W5:Y:S01]  /*0320*/  LDC.64 R10, c[0x0][0x210] ;  /* 0x00008400ff0a7b82 */ /* 0x000f620000000a00 */
[----:B------:R-:W-:-:S02]  /*0330*/  IADD3 R2, R9, -0x1f, RZ ;  /* 0xffffffe109027810 */ /* 0x000fc40007ffe0ff */
[----:B------:R-:W-:Y:S01]  /*0340*/  IABS R17, R3 ;  /* 0x0000000300117213 */ /* 0x000fe20000000000 */
[----:B------:R-:W-:Y:S01]  /*0350*/  IMAD.MOV.U32 R9, RZ, RZ, R12 ;  /* 0x000000ffff097224 */ /* 0x000fe200078e000c */
[----:B------:R-:W-:Y:S01]  /*0360*/  IABS R19, R2 ;  /* 0x0000000200137213 */ /* 0x000fe20000000000 */
[----:B------:R-:W-:Y:S02]  /*0370*/  HFMA2.MMA R12, -RZ, RZ, 0, 0 ;  /* 0x00000000ff0c7435 */ /* 0x000fe400000001ff */
[----:B------:R-:W1:Y:S01]  /*0380*/  LDC.64 R2, c[0x0][0x230] ;  /* 0x00008c00ff027b82 */ /* 0x000e620000000a00 */
[----:B------:R-:W-:Y:S01]  /*0390*/  IADD3 R9, R8, -R9, RZ ;  /* 0x8000000908097210 */ /* 0x000fe20007ffe0ff */
[----:B------:R-:W-:-:S04]  /*03a0*/  IMAD.IADD R8, R8, 0x1, -R17 ;  /* 0x0000000108087824 */ /* 0x000fc800078e0a11 */
[C---:B------:R-:W-:Y:S02]  /*03b0*/  IMAD R9, R19.reuse, -0x20, R9 ;  /* 0xffffffe013097824 */ /* 0x040fe400078e0209 */
[----:B------:R-:W-:Y:S02]  /*03c0*/  IMAD R19, R19, -0x20, R8 ;  /* 0xffffffe013137824 */ /* 0x000fe400078e0208 */
[----:B-----5:R-:W-:-:S04]  /*03d0*/  IMAD.WIDE R8, R9, 0x4, R10 ;  /* 0x0000000409087825 */ /* 0x020fc800078e020a */
[----:B------:R-:W-:Y:S01]  /*03e0*/  IMAD.WIDE R18, R19, 0x4, R10 ;  /* 0x0000000413127825 */ /* 0x000fe200078e020a */
[----:B------:R-:W-:Y:S02]  /*03f0*/  CS2R R10, SRZ ;  /* 0x00000000000a7805 */ /* 0x000fe4000001ff00 */
[----:B------:R-:W-:Y:S01]  /*0400*/  CS2R R16, SRZ ;  /* 0x0000000000107805 */ /* 0x000fe2000001ff00 */
[C---:B-1----:R-:W-:Y:S01]  /*0410*/  IMAD.WIDE R6, R13.reuse, 0x4, R6 ;  /* 0x000000040d067825 */ /* 0x042fe200078e0206 */
[----:B------:R-:W2:Y:S04]  /*0420*/  @!P0 LDG.E.EL R12, desc[UR4][R18.64] ;  /* 0x00000004120c8981 */ /* 0x000ea8000c2e1900 */
[----:B------:R-:W5:Y:S01]  /*0430*/  @!P0 LDG.E.EL R11, desc[UR4][R8.64] ;  /* 0x00000004080b8981 */ /* 0x000f62000c2e1900 */
[----:B0-----:R-:W-:-:S03]  /*0440*/  IMAD.WIDE R2, R13, 0x4, R2 ;  /* 0x000000040d027825 */ /* 0x001fc600078e0202 */
[----:B------:R-:W5:Y:S01]  /*0450*/  @!P0 LDG.E.EL R10, desc[UR4][R20.64] ;  /* 0x00000004140a8981 */ /* 0x000f62000c2e1900 */
[----:B------:R-:W-:-:S03]  /*0460*/  IMAD.MOV.U32 R13, RZ, RZ, RZ ;  /* 0x000000ffff0d7224 */ /* 0x000fc600078e00ff */
[----:B------:R-:W5:Y:S04]  /*0470*/  @!P0 LDG.E.EL R17, desc[UR4][R6.64] ;  /* 0x0000000406118981 */ /* 0x000f68000c2e1900 */
[----:B------:R-:W5:Y:S04]  /*0480*/  @!P0 LDG.E.EL R14, desc[UR4][R2.64] ;  /* 0x00000004020e8981 */ /* 0x000f68000c2e1900 */
[----:B------:R-:W5:Y:S04]  /*0490*/  @!P0 LDG.E.EL R16, desc[UR4][R6.64] ;  /* 0x0000000406108981 */ /* 0x000f68000c2e1900 */
[----:B------:R0:W5:Y:S02]  /*04a0*/  @!P0 LDG.E.EL R13, desc[UR4][R2.64] ;  /* 0x00000004020d8981 */ /* 0x000164000c2e1900 */
[----:B0-----:R-:W0:Y:S02]  /*04b0*/  LDC.64 R2, c[0x0][0x238] ;  /* 0x00008e00ff027b82 */ /* 0x001e240000000a00 */
[----:B0-----:R-:W-:-:S04]  /*04c0*/  IMAD.WIDE R2, R0, 0x4, R2 ;  /* 0x0000000400027825 */ /* 0x001fc800078e0202 */
[----:B---3--:R-:W-:Y:S01]  /*04d0*/  FADD R4, R4, 9.9999997473787516356e-06 ;  /* 0x3727c5ac04047421 */ /* 0x008fe20000000000 */
[----:B----4-:R-:W-:-:S03]  /*04e0*/  FADD R5, R5, 9.9999997473787516356e-06 ;  /* 0x3727c5ac05057421 */ /* 0x010fc60000000000 */
[----:B------:R-:W0:Y:S08]  /*04f0*/  MUFU.SQRT R8, R4 ;  /* 0x0000000400087308 */ /* 0x000e300000002000 */
[----:B------:R-:W1:Y:S01]  /*0500*/  MUFU.SQRT R9, R5 ;  /* 0x0000000500097308 */ /* 0x000e620000002000 */
[C---:B0-----:R-:W-:Y:S02]  /*0510*/  FSETP.GT.AND P1, PT, R8.reuse, 8.50705917302346158658e+37, PT ;  /* 0x7e8000000800780b */ /* 0x041fe40003f24000 */
[----:B------:R-:W-:-:S02]  /*0520*/  FSETP.GEU.AND P3, PT, R8, 1.175494350822287508e-38, PT ;  /* 0x008000000800780b */ /* 0x000fc40003f6e000 */
[C---:B-1----:R-:W-:Y:S02]  /*0530*/  FSETP.GT.AND P2, PT, R9.reuse, 8.50705917302346158658e+37, PT ;  /* 0x7e8000000900780b */ /* 0x042fe40003f44000 */
[----:B------:R-:W-:-:S07]  /*0540*/  FSETP.GEU.AND P4, PT, R9, 1.175494350822287508e-38, PT ;  /* 0x008000000900780b */ /* 0x000fce0003f8e000 */
[----:B------:R-:W-:-:S04]  /*0550*/  @P1 FMUL R8, R8, 0.25 ;  /* 0x3e80000008081820 */ /* 0x000fc80000400000 */
[----:B------:R-:W-:Y:S01]  /*0560*/  @!P3 FMUL R8, R8, 16777216 ;  /* 0x4b8000000808b820 */ /* 0x000fe20000400000 */
[----:B------:R-:W-:-:S04]  /*0570*/  @P2 FMUL R9, R9, 0.25 ;  /* 0x3e80000009092820 */ /* 0x000fc80000400000 */
[----:B------:R-:W-:Y:S01]  /*0580*/  @!P4 FMUL R9, R9, 16777216 ;  /* 0x4b8000000909c820 */ /* 0x000fe20000400000 */
[----:B------:R-:W0:Y:S01]  /*0590*/  MUFU.RCP R8, R8 ;  /* 0x0000000800087308 */ /* 0x000e220000001000 */
[----:B------:R-:W-:-:S07]  /*05a0*/  MOV R4, 0x3e800000 ;  /* 0x3e80000000047802 */ /* 0x000fce0000000f00 */
[----:B------:R-:W1:Y:S01]  /*05b0*/  MUFU.RCP R9, R9 ;  /* 0x0000000900097308 */ /* 0x000e620000001000 */
[C---:B------:R-:W-:Y:S02]  /*05c0*/  FSEL R5, R4.reuse, 1, P1 ;  /* 0x3f80000004057808 */ /* 0x040fe40000800000 */
[----:B------:R-:W-:-:S03]  /*05d0*/  FSEL R4, R4, 1, P2 ;  /* 0x3f80000004047808 */ /* 0x000fc60001000000 */
[----:B------:R-:W-:Y:S02]  /*05e0*/  @!P3 FMUL R5, R5, 16777216 ;  /* 0x4b8000000505b820 */ /* 0x000fe40000400000 */
[----:B------:R-:W-:Y:S01]  /*05f0*/  @!P4 FMUL R4, R4, 16777216 ;  /* 0x4b8000000404c820 */ /* 0x000fe20000400000 */
[----:B--2---:R-:W-:Y:S01]  /*0600*/  FADD R12, -R15, R12 ;  /* 0x0000000c0f0c7221 */ /* 0x004fe20000000100 */
[----:B0-----:R-:W-:Y:S01]  /*0610*/  FMUL R5, R8, R5 ;  /* 0x0000000508057220 */ /* 0x001fe20000400000 */
[----:B-----5:R-:W-:Y:S01]  /*0620*/  FADD R10, -R10, R11 ;  /* 0x0000000b0a0a7221 */ /* 0x020fe20000000100 */
[----:B-1----:R-:W-:-:S03]  /*0630*/  FMUL R7, R9, R4 ;  /* 0x0000000409077220 */ /* 0x002fc60000400000 */
[----:B------:R-:W-:Y:S01]  /*0640*/  FMUL R5, R10, R5 ;  /* 0x000000050a057220 */ /* 0x000fe20000400000 */
[----:B------:R-:W-:-:S03]  /*0650*/  FMUL R12, R12, R7 ;  /* 0x000000070c0c7220 */ /* 0x000fc60000400000 */
[----:B------:R-:W-:Y:S01]  /*0660*/  FFMA R5, R5, R17, R14 ;  /* 0x0000001105057223 */ /* 0x000fe2000000000e */
[----:B------:R-:W-:-:S04]  /*0670*/  FFMA R12, R12, R16, R13 ;  /* 0x000000100c0c7223 */ /* 0x000fc8000000000d */
[C---:B------:R-:W-:Y:S02]  /*0680*/  FSETP.GEU.AND P1, PT, R5.reuse, RZ, PT ;  /* 0x000000ff0500720b */ /* 0x040fe40003f2e000 */
[C---:B------:R-:W-:Y:S02]  /*0690*/  FSETP.GEU.AND P2, PT, R12.reuse, RZ, PT ;  /* 0x000000ff0c00720b */ /* 0x040fe40003f4e000 */
[----:B------:R-:W-:Y:S02]  /*06a0*/  FSEL R4, R5, RZ, P1 ;  /* 0x000000ff05047208 */ /* 0x000fe40000800000 */
[----:B------:R-:W-:Y:S01]  /*06b0*/  FSEL R5, R12, RZ, P2 ;  /* 0x000000ff0c057208 */ /* 0x000fe20001000000 */
[----:B------:R-:W-:Y:S08]  /*06c0*/  @P0 EXIT ;  /* 0x000000000000094d */ /* 0x000ff00003800000 */
[----:B------:R-:W-:Y:S01]  /*06d0*/  STG.E.64 desc[UR4][R2.64], R4 ;  /* 0x0000000402007986 */ /* 0x000fe2000c101b04 */
[----:B------:R-:W-:Y:S05]  /*06e0*/  EXIT ;  /* 0x000000000000794d */ /* 0x000fea0003800000 */
.L_x_0:
[----:B------:R-:W-:-:S00]  /*06f0*/  BRA `(.L_x_0) ;  /* 0xfffffffc00fc7947 */ /* 0x000fc0000383ffff */
[----:B------:R-:W-:-:S00]  /*0700*/  NOP ;  /* 0x0000000000007918 */ /* 0x000fc00000000000 */
[----:B------:R-:W-:-:S00]  /*0710*/  NOP ;  /* 0x0000000000007918 */ /* 0x000fc00000000000 */
[----:B------:R-:W-:-:S00]  /*0720*/  NOP ;  /* 0x0000000000007918 */ /* 0x000fc00000000000 */
[----:B------:R-:W-:-:S00]  /*0730*/  NOP ;  /* 0x0000000000007918 */ /* 0x000fc00000000000 */
[----:B------:R-:W-:-:S00]  /*0740*/  NOP ;  /* 0x0000000000007918 */ /* 0x000fc00000000000 */
[----:B------:R-:W-:-:S00]  /*0750*/  NOP ;  /* 0x0000000000007918 */ /* 0x000fc00000000000 */
[----:B------:R-:W-:-:S00]  /*0760*/  NOP ;  /* 0x0000000000007918 */ /* 0x000fc00000000000 */
[----:B------:R-:W-:-:S00]  /*0770*/  NOP ;  /* 0x0000000000007918 */ /* 0x000fc00000000000 */
.L_x_1:


//--------------------- .nv.global.init           --------------------------
	.section	.nv.global.init,"aw",@progbits
.nv.global.init:
	.type		_$_str,@object
	.size		_$_str,(_$_str_$_2 - _$_str)
_$_str:
        /*0000*/ 	.byte	0x5f, 0x5f, 0x43, 0x55, 0x44, 0x41, 0x5f, 0x46, 0x54, 0x5a, 0x00
	.type		_$_str_$_2,@object
	.size		_$_str_$_2,(.L_1 - _$_str_$_2)
_$_str_$_2:
        /*000b*/ 	.byte	0x5f, 0x5f, 0x43, 0x55, 0x44, 0x41, 0x5f, 0x50, 0x52, 0x45, 0x43, 0x5f, 0x53, 0x51, 0x52, 0x54
        /*001b*/ 	.byte	0x00
.L_1:


//--------------------- .nv.constant0.triton_poi_fused__native_batch_norm_legit_no_training_reflection_pad2d_relu_15 --------------------------
	.section	.nv.constant0.triton_poi_fused__native_batch_norm_legit_no_training_reflection_pad2d_relu_15,"a",@progbits
	.sectionflags	@""
	.align	4
.nv.constant0.triton_poi_fused__native_batch_norm_legit_no_training_reflection_pad2d_relu_15:
	.zero		580
